//
// Generated by NVIDIA NVVM Compiler
//
// Compiler Build ID: CL-36424714
// Cuda compilation tools, release 13.0, V13.0.88
// Based on NVVM 20.0.0
//

.version 9.0
.target sm_100
.address_size 64

	// .globl	_ZN3cub18CUB_300001_SM_10006detail11EmptyKernelIvEEvv
.global .align 1 .b8 _ZN40_INTERNAL_eb767a82_4_k_cu_c7ed4271_412064cuda3std3__45__cpo5beginE[1];
.global .align 1 .b8 _ZN40_INTERNAL_eb767a82_4_k_cu_c7ed4271_412064cuda3std3__45__cpo3endE[1];
.global .align 1 .b8 _ZN40_INTERNAL_eb767a82_4_k_cu_c7ed4271_412064cuda3std3__45__cpo6cbeginE[1];
.global .align 1 .b8 _ZN40_INTERNAL_eb767a82_4_k_cu_c7ed4271_412064cuda3std3__45__cpo4cendE[1];
.global .align 1 .b8 _ZN40_INTERNAL_eb767a82_4_k_cu_c7ed4271_412064cuda3std3__45__cpo6rbeginE[1];
.global .align 1 .b8 _ZN40_INTERNAL_eb767a82_4_k_cu_c7ed4271_412064cuda3std3__45__cpo4rendE[1];
.global .align 1 .b8 _ZN40_INTERNAL_eb767a82_4_k_cu_c7ed4271_412064cuda3std3__45__cpo7crbeginE[1];
.global .align 1 .b8 _ZN40_INTERNAL_eb767a82_4_k_cu_c7ed4271_412064cuda3std3__45__cpo5crendE[1];
.global .align 1 .b8 _ZN40_INTERNAL_eb767a82_4_k_cu_c7ed4271_412064cuda3std3__442_GLOBAL__N__eb767a82_4_k_cu_c7ed4271_412066ignoreE[1];
.global .align 1 .b8 _ZN40_INTERNAL_eb767a82_4_k_cu_c7ed4271_412064cuda3std3__419piecewise_constructE[1];
.global .align 1 .b8 _ZN40_INTERNAL_eb767a82_4_k_cu_c7ed4271_412064cuda3std3__48in_placeE[1];
.global .align 1 .b8 _ZN40_INTERNAL_eb767a82_4_k_cu_c7ed4271_412064cuda3std3__420unreachable_sentinelE[1];
.global .align 1 .b8 _ZN40_INTERNAL_eb767a82_4_k_cu_c7ed4271_412064cuda3std3__47nulloptE[1];
.global .align 1 .b8 _ZN40_INTERNAL_eb767a82_4_k_cu_c7ed4271_412064cuda3std3__48unexpectE[1];
.global .align 1 .b8 _ZN40_INTERNAL_eb767a82_4_k_cu_c7ed4271_412064cuda3std6ranges3__45__cpo4swapE[1];
.global .align 1 .b8 _ZN40_INTERNAL_eb767a82_4_k_cu_c7ed4271_412064cuda3std6ranges3__45__cpo9iter_moveE[1];
.global .align 1 .b8 _ZN40_INTERNAL_eb767a82_4_k_cu_c7ed4271_412064cuda3std6ranges3__45__cpo5beginE[1];
.global .align 1 .b8 _ZN40_INTERNAL_eb767a82_4_k_cu_c7ed4271_412064cuda3std6ranges3__45__cpo3endE[1];
.global .align 1 .b8 _ZN40_INTERNAL_eb767a82_4_k_cu_c7ed4271_412064cuda3std6ranges3__45__cpo6cbeginE[1];
.global .align 1 .b8 _ZN40_INTERNAL_eb767a82_4_k_cu_c7ed4271_412064cuda3std6ranges3__45__cpo4cendE[1];
.global .align 1 .b8 _ZN40_INTERNAL_eb767a82_4_k_cu_c7ed4271_412064cuda3std6ranges3__45__cpo7advanceE[1];
.global .align 1 .b8 _ZN40_INTERNAL_eb767a82_4_k_cu_c7ed4271_412064cuda3std6ranges3__45__cpo9iter_swapE[1];
.global .align 1 .b8 _ZN40_INTERNAL_eb767a82_4_k_cu_c7ed4271_412064cuda3std6ranges3__45__cpo4nextE[1];
.global .align 1 .b8 _ZN40_INTERNAL_eb767a82_4_k_cu_c7ed4271_412064cuda3std6ranges3__45__cpo4prevE[1];
.global .align 1 .b8 _ZN40_INTERNAL_eb767a82_4_k_cu_c7ed4271_412064cuda3std6ranges3__45__cpo4dataE[1];
.global .align 1 .b8 _ZN40_INTERNAL_eb767a82_4_k_cu_c7ed4271_412064cuda3std6ranges3__45__cpo5cdataE[1];
.global .align 1 .b8 _ZN40_INTERNAL_eb767a82_4_k_cu_c7ed4271_412064cuda3std6ranges3__45__cpo4sizeE[1];
.global .align 1 .b8 _ZN40_INTERNAL_eb767a82_4_k_cu_c7ed4271_412064cuda3std6ranges3__45__cpo5ssizeE[1];
.global .align 1 .b8 _ZN40_INTERNAL_eb767a82_4_k_cu_c7ed4271_412064cuda3std6ranges3__45__cpo8distanceE[1];
.global .align 1 .b8 _ZN40_INTERNAL_eb767a82_4_k_cu_c7ed4271_412066thrust24THRUST_300001_SM_1000_NS8cuda_cub3parE[1];
.global .align 1 .b8 _ZN40_INTERNAL_eb767a82_4_k_cu_c7ed4271_412066thrust24THRUST_300001_SM_1000_NS8cuda_cub10par_nosyncE[1];
.global .align 1 .b8 _ZN40_INTERNAL_eb767a82_4_k_cu_c7ed4271_412066thrust24THRUST_300001_SM_1000_NS6system6detail10sequential3seqE[1];
.global .align 1 .b8 _ZN40_INTERNAL_eb767a82_4_k_cu_c7ed4271_412066thrust24THRUST_300001_SM_1000_NS12placeholders2_1E[1];
.global .align 1 .b8 _ZN40_INTERNAL_eb767a82_4_k_cu_c7ed4271_412066thrust24THRUST_300001_SM_1000_NS12placeholders2_2E[1];
.global .align 1 .b8 _ZN40_INTERNAL_eb767a82_4_k_cu_c7ed4271_412066thrust24THRUST_300001_SM_1000_NS12placeholders2_3E[1];
.global .align 1 .b8 _ZN40_INTERNAL_eb767a82_4_k_cu_c7ed4271_412066thrust24THRUST_300001_SM_1000_NS12placeholders2_4E[1];
.global .align 1 .b8 _ZN40_INTERNAL_eb767a82_4_k_cu_c7ed4271_412066thrust24THRUST_300001_SM_1000_NS12placeholders2_5E[1];
.global .align 1 .b8 _ZN40_INTERNAL_eb767a82_4_k_cu_c7ed4271_412066thrust24THRUST_300001_SM_1000_NS12placeholders2_6E[1];
.global .align 1 .b8 _ZN40_INTERNAL_eb767a82_4_k_cu_c7ed4271_412066thrust24THRUST_300001_SM_1000_NS12placeholders2_7E[1];
.global .align 1 .b8 _ZN40_INTERNAL_eb767a82_4_k_cu_c7ed4271_412066thrust24THRUST_300001_SM_1000_NS12placeholders2_8E[1];
.global .align 1 .b8 _ZN40_INTERNAL_eb767a82_4_k_cu_c7ed4271_412066thrust24THRUST_300001_SM_1000_NS12placeholders2_9E[1];
.global .align 1 .b8 _ZN40_INTERNAL_eb767a82_4_k_cu_c7ed4271_412066thrust24THRUST_300001_SM_1000_NS12placeholders3_10E[1];
.global .align 1 .b8 _ZN40_INTERNAL_eb767a82_4_k_cu_c7ed4271_412066thrust24THRUST_300001_SM_1000_NS3seqE[1];

.visible .entry _ZN3cub18CUB_300001_SM_10006detail11EmptyKernelIvEEvv()
{


	ret;

}


// ===== COMPILED SASS (sm_100) =====

	.target	sm_100

	.elftype	@"ET_EXEC"


//--------------------- .note.nv.tkinfo           --------------------------
	.section	.note.nv.tkinfo,"",@"SHT_NOTE"
	.sectionflags	@"SHF_NOTE_NV_TKINFO"
	.tkinfo
        /*0018*/ 	.word	0x00000002
        /*0030*/ 	.string	""
        /*0030*/ 	.string	"ptxas"
        /*0030*/ 	.string	"Cuda compilation tools, release 13.0, V13.0.88"
        /*0030*/ 	.string	"Build cuda_13.0.r13.0/compiler.36424714_0"
        /*0030*/ 	.string	"-arch sm_100 -m 64 "



//--------------------- .note.nv.cuinfo           --------------------------
	.section	.note.nv.cuinfo,"",@"SHT_NOTE"
	.sectionflags	@"SHF_NOTE_NV_CUINFO"
        /*0018*/ 	.short	0x0002
        /*001a*/ 	.short	0x0064
        /*001c*/ 	.short	0x0082
	.zero		2


//--------------------- .nv.info                  --------------------------
	.section	.nv.info,"",@"SHT_CUDA_INFO"
	.align	4


	//----- nvinfo : EIATTR_REGCOUNT
	.align		4
        /*0000*/ 	.byte	0x04, 0x2f
        /*0002*/ 	.short	(.L_44 - .L_43)
	.align		4
.L_43:
        /*0004*/ 	.word	index@(_ZN3cub18CUB_300001_SM_10006detail11EmptyKernelIvEEvv)
        /*0008*/ 	.word	0x00000004


	//----- nvinfo : EIATTR_FRAME_SIZE
	.align		4
.L_44:
        /*000c*/ 	.byte	0x04, 0x11
        /*000e*/ 	.short	(.L_46 - .L_45)
	.align		4
.L_45:
        /*0010*/ 	.word	index@(_ZN3cub18CUB_300001_SM_10006detail11EmptyKernelIvEEvv)
        /*0014*/ 	.word	0x00000000


	//----- nvinfo : EIATTR_MIN_STACK_SIZE
	.align		4
.L_46:
        /*0018*/ 	.byte	0x04, 0x12
        /*001a*/ 	.short	(.L_48 - .L_47)
	.align		4
.L_47:
        /*001c*/ 	.word	index@(_ZN3cub18CUB_300001_SM_10006detail11EmptyKernelIvEEvv)
        /*0020*/ 	.word	0x00000000
.L_48:


//--------------------- .nv.compat                --------------------------
	.section	.nv.compat,"",@"SHT_CUDA_COMPAT_INFO"
	.align	4
        /*0000*/ 	.byte	0x02, 0x09, 0x00, 0x00, 0x02, 0x02, 0x01, 0x00, 0x02, 0x05, 0x05, 0x00, 0x03, 0x07, 0x01, 0x01
        /*0010*/ 	.byte	0x02, 0x03, 0x00, 0x00, 0x02, 0x06, 0x01, 0x00, 0x04, 0x0b, 0x08, 0x00, 0x09, 0x00, 0x00, 0x00
        /*0020*/ 	.byte	0x00, 0x00, 0x00, 0x00


//--------------------- .nv.info._ZN3cub18CUB_300001_SM_10006detail11EmptyKernelIvEEvv --------------------------
	.section	.nv.info._ZN3cub18CUB_300001_SM_10006detail11EmptyKernelIvEEvv,"",@"SHT_CUDA_INFO"
	.sectionflags	@""
	.align	4


	//----- nvinfo : EIATTR_CUDA_API_VERSION
	.align		4
        /*0000*/ 	.byte	0x04, 0x37
        /*0002*/ 	.short	(.L_50 - .L_49)
.L_49:
        /*0004*/ 	.word	0x00000082


	//----- nvinfo : EIATTR_SPARSE_MMA_MASK
	.align		4
.L_50:
        /*0008*/ 	.byte	0x03, 0x50
        /*000a*/ 	.short	0x0000


	//----- nvinfo : EIATTR_MAXREG_COUNT
	.align		4
        /*000c*/ 	.byte	0x03, 0x1b
        /*000e*/ 	.short	0x00ff


	//----- nvinfo : EIATTR_MERCURY_ISA_VERSION
	.align		4
        /*0010*/ 	.byte	0x03, 0x5f
        /*0012*/ 	.short	0x0101


	//----- nvinfo : EIATTR_VRC_CTA_INIT_COUNT
	.align		4
        /*0014*/ 	.byte	0x02, 0x4a
	.zero		1
	.zero		1


	//----- nvinfo : EIATTR_EXIT_INSTR_OFFSETS
	.align		4
        /*0018*/ 	.byte	0x04, 0x1c
        /*001a*/ 	.short	(.L_52 - .L_51)


	//   ....[0]....
.L_51:
        /*001c*/ 	.word	0x00000010


	//----- nvinfo : EIATTR_SW_WAR
	.align		4
.L_52:
        /*0020*/ 	.byte	0x04, 0x36
        /*0022*/ 	.short	(.L_54 - .L_53)
.L_53:
        /*0024*/ 	.word	0x00000008
.L_54:


//--------------------- .nv.callgraph             --------------------------
	.section	.nv.callgraph,"",@"SHT_CUDA_CALLGRAPH"
	.align	4
	.sectionentsize	8
	.align		4
        /*0000*/ 	.word	0x00000000
	.align		4
        /*0004*/ 	.word	0xffffffff
	.align		4
        /*0008*/ 	.word	0x00000000
	.align		4
        /*000c*/ 	.word	0xfffffffe
	.align		4
        /*0010*/ 	.word	0x00000000
	.align		4
        /*0014*/ 	.word	0xfffffffd
	.align		4
        /*0018*/ 	.word	0x00000000
	.align		4
        /*001c*/ 	.word	0xfffffffc


//--------------------- .nv.constant4             --------------------------
	.section	.nv.constant4,"a",@progbits
	.align	8
	.align		8
.nv.constant4:
        /*0000*/ 	.dword	_ZN40_INTERNAL_eb767a82_4_k_cu_c7ed4271_415514cuda3std3__45__cpo5beginE
	.align		8
        /*0008*/ 	.dword	_ZN40_INTERNAL_eb767a82_4_k_cu_c7ed4271_415514cuda3std3__45__cpo3endE
	.align		8
        /*0010*/ 	.dword	_ZN40_INTERNAL_eb767a82_4_k_cu_c7ed4271_415514cuda3std3__45__cpo6cbeginE
	.align		8
        /*0018*/ 	.dword	_ZN40_INTERNAL_eb767a82_4_k_cu_c7ed4271_415514cuda3std3__45__cpo4cendE
	.align		8
        /*0020*/ 	.dword	_ZN40_INTERNAL_eb767a82_4_k_cu_c7ed4271_415514cuda3std3__45__cpo6rbeginE
	.align		8
        /*0028*/ 	.dword	_ZN40_INTERNAL_eb767a82_4_k_cu_c7ed4271_415514cuda3std3__45__cpo4rendE
	.align		8
        /*0030*/ 	.dword	_ZN40_INTERNAL_eb767a82_4_k_cu_c7ed4271_415514cuda3std3__45__cpo7crbeginE
	.align		8
        /*0038*/ 	.dword	_ZN40_INTERNAL_eb767a82_4_k_cu_c7ed4271_415514cuda3std3__45__cpo5crendE
	.align		8
        /*0040*/ 	.dword	_ZN40_INTERNAL_eb767a82_4_k_cu_c7ed4271_415514cuda3std3__442_GLOBAL__N__eb767a82_4_k_cu_c7ed4271_415516ignoreE
	.align		8
        /*0048*/ 	.dword	_ZN40_INTERNAL_eb767a82_4_k_cu_c7ed4271_415514cuda3std3__419piecewise_constructE
	.align		8
        /*0050*/ 	.dword	_ZN40_INTERNAL_eb767a82_4_k_cu_c7ed4271_415514cuda3std3__48in_placeE
	.align		8
        /*0058*/ 	.dword	_ZN40_INTERNAL_eb767a82_4_k_cu_c7ed4271_415514cuda3std3__420unreachable_sentinelE
	.align		8
        /*0060*/ 	.dword	_ZN40_INTERNAL_eb767a82_4_k_cu_c7ed4271_415514cuda3std3__47nulloptE
	.align		8
        /*0068*/ 	.dword	_ZN40_INTERNAL_eb767a82_4_k_cu_c7ed4271_415514cuda3std3__48unexpectE
	.align		8
        /*0070*/ 	.dword	_ZN40_INTERNAL_eb767a82_4_k_cu_c7ed4271_415514cuda3std6ranges3__45__cpo4swapE
	.align		8
        /*0078*/ 	.dword	_ZN40_INTERNAL_eb767a82_4_k_cu_c7ed4271_415514cuda3std6ranges3__45__cpo9iter_moveE
	.align		8
        /*0080*/ 	.dword	_ZN40_INTERNAL_eb767a82_4_k_cu_c7ed4271_415514cuda3std6ranges3__45__cpo5beginE
	.align		8
        /*0088*/ 	.dword	_ZN40_INTERNAL_eb767a82_4_k_cu_c7ed4271_415514cuda3std6ranges3__45__cpo3endE
	.align		8
        /*0090*/ 	.dword	_ZN40_INTERNAL_eb767a82_4_k_cu_c7ed4271_415514cuda3std6ranges3__45__cpo6cbeginE
	.align		8
        /*0098*/ 	.dword	_ZN40_INTERNAL_eb767a82_4_k_cu_c7ed4271_415514cuda3std6ranges3__45__cpo4cendE
	.align		8
        /*00a0*/ 	.dword	_ZN40_INTERNAL_eb767a82_4_k_cu_c7ed4271_415514cuda3std6ranges3__45__cpo7advanceE
	.align		8
        /*00a8*/ 	.dword	_ZN40_INTERNAL_eb767a82_4_k_cu_c7ed4271_415514cuda3std6ranges3__45__cpo9iter_swapE
	.align		8
        /*00b0*/ 	.dword	_ZN40_INTERNAL_eb767a82_4_k_cu_c7ed4271_415514cuda3std6ranges3__45__cpo4nextE
	.align		8
        /*00b8*/ 	.dword	_ZN40_INTERNAL_eb767a82_4_k_cu_c7ed4271_415514cuda3std6ranges3__45__cpo4prevE
	.align		8
        /*00c0*/ 	.dword	_ZN40_INTERNAL_eb767a82_4_k_cu_c7ed4271_415514cuda3std6ranges3__45__cpo4dataE
	.align		8
        /*00c8*/ 	.dword	_ZN40_INTERNAL_eb767a82_4_k_cu_c7ed4271_415514cuda3std6ranges3__45__cpo5cdataE
	.align		8
        /*00d0*/ 	.dword	_ZN40_INTERNAL_eb767a82_4_k_cu_c7ed4271_415514cuda3std6ranges3__45__cpo4sizeE
	.align		8
        /*00d8*/ 	.dword	_ZN40_INTERNAL_eb767a82_4_k_cu_c7ed4271_415514cuda3std6ranges3__45__cpo5ssizeE
	.align		8
        /*00e0*/ 	.dword	_ZN40_INTERNAL_eb767a82_4_k_cu_c7ed4271_415514cuda3std6ranges3__45__cpo8distanceE
	.align		8
        /*00e8*/ 	.dword	_ZN40_INTERNAL_eb767a82_4_k_cu_c7ed4271_415516thrust24THRUST_300001_SM_1000_NS8cuda_cub3parE
	.align		8
        /*00f0*/ 	.dword	_ZN40_INTERNAL_eb767a82_4_k_cu_c7ed4271_415516thrust24THRUST_300001_SM_1000_NS8cuda_cub10par_nosyncE
	.align		8
        /*00f8*/ 	.dword	_ZN40_INTERNAL_eb767a82_4_k_cu_c7ed4271_415516thrust24THRUST_300001_SM_1000_NS6system6detail10sequential3seqE
	.align		8
        /*0100*/ 	.dword	_ZN40_INTERNAL_eb767a82_4_k_cu_c7ed4271_415516thrust24THRUST_300001_SM_1000_NS12placeholders2_1E
	.align		8
        /*0108*/ 	.dword	_ZN40_INTERNAL_eb767a82_4_k_cu_c7ed4271_415516thrust24THRUST_300001_SM_1000_NS12placeholders2_2E
	.align		8
        /*0110*/ 	.dword	_ZN40_INTERNAL_eb767a82_4_k_cu_c7ed4271_415516thrust24THRUST_300001_SM_1000_NS12placeholders2_3E
	.align		8
        /*0118*/ 	.dword	_ZN40_INTERNAL_eb767a82_4_k_cu_c7ed4271_415516thrust24THRUST_300001_SM_1000_NS12placeholders2_4E
	.align		8
        /*0120*/ 	.dword	_ZN40_INTERNAL_eb767a82_4_k_cu_c7ed4271_415516thrust24THRUST_300001_SM_1000_NS12placeholders2_5E
	.align		8
        /*0128*/ 	.dword	_ZN40_INTERNAL_eb767a82_4_k_cu_c7ed4271_415516thrust24THRUST_300001_SM_1000_NS12placeholders2_6E
	.align		8
        /*0130*/ 	.dword	_ZN40_INTERNAL_eb767a82_4_k_cu_c7ed4271_415516thrust24THRUST_300001_SM_1000_NS12placeholders2_7E
	.align		8
        /*0138*/ 	.dword	_ZN40_INTERNAL_eb767a82_4_k_cu_c7ed4271_415516thrust24THRUST_300001_SM_1000_NS12placeholders2_8E
	.align		8
        /*0140*/ 	.dword	_ZN40_INTERNAL_eb767a82_4_k_cu_c7ed4271_415516thrust24THRUST_300001_SM_1000_NS12placeholders2_9E
	.align		8
        /*0148*/ 	.dword	_ZN40_INTERNAL_eb767a82_4_k_cu_c7ed4271_415516thrust24THRUST_300001_SM_1000_NS12placeholders3_10E
	.align		8
        /*0150*/ 	.dword	_ZN40_INTERNAL_eb767a82_4_k_cu_c7ed4271_415516thrust24THRUST_300001_SM_1000_NS3seqE


//--------------------- .text._ZN3cub18CUB_300001_SM_10006detail11EmptyKernelIvEEvv --------------------------
	.section	.text._ZN3cub18CUB_300001_SM_10006detail11EmptyKernelIvEEvv,"ax",@progbits
	.align	128
        .global         _ZN3cub18CUB_300001_SM_10006detail11EmptyKernelIvEEvv
        .type           _ZN3cub18CUB_300001_SM_10006detail11EmptyKernelIvEEvv,@function
        .size           _ZN3cub18CUB_300001_SM_10006detail11EmptyKernelIvEEvv,(.L_x_1 - _ZN3cub18CUB_300001_SM_10006detail11EmptyKernelIvEEvv)
        .other          _ZN3cub18CUB_300001_SM_10006detail11EmptyKernelIvEEvv,@"STO_CUDA_ENTRY STV_DEFAULT"
_ZN3cub18CUB_300001_SM_10006detail11EmptyKernelIvEEvv:
.text._ZN3cub18CUB_300001_SM_10006detail11EmptyKernelIvEEvv:
[----:B------:R-:W-:Y:S01]  /*0000*/  LDC R1, c[0x0][0x37c] ;  /* 0x0000df00ff017b82 */ /* 0x000fe20000000800 */
[----:B------:R-:W-:Y:S05]  /*0010*/  EXIT ;  /* 0x000000000000794d */ /* 0x000fea0003800000 */
.L_x_0:
[----:B------:R-:W-:-:S00]  /*0020*/  BRA `(.L_x_0) ;  /* 0xfffffffc00fc7947 */ /* 0x000fc0000383ffff */
[----:B------:R-:W-:-:S00]  /*0030*/  NOP ;  /* 0x0000000000007918 */ /* 0x000fc00000000000 */
        /* <DEDUP_REMOVED lines=12> */
.L_x_1:


//--------------------- .nv.shared.reserved.0     --------------------------
	.section	.nv.shared.reserved.0,"aw",@nobits
	.weak		__nv_reservedSMEM_offset_0_alias
	.size		__nv_reservedSMEM_offset_0_alias, 0, 64
	.other		__nv_reservedSMEM_offset_0_alias,@"STO_CUDA_RESERVED_SHARED STV_DEFAULT"
__nv_reservedSMEM_offset_0_alias:
	.zero		0
	.zero		64


//--------------------- .nv.global                --------------------------
	.section	.nv.global,"aw",@nobits
.nv.global:
	.type		_ZN40_INTERNAL_eb767a82_4_k_cu_c7ed4271_415516thrust24THRUST_300001_SM_1000_NS3seqE,@object
	.size		_ZN40_INTERNAL_eb767a82_4_k_cu_c7ed4271_415516thrust24THRUST_300001_SM_1000_NS3seqE,(_ZN40_INTERNAL_eb767a82_4_k_cu_c7ed4271_415514cuda3std3__48in_placeE - _ZN40_INTERNAL_eb767a82_4_k_cu_c7ed4271_415516thrust24THRUST_300001_SM_1000_NS3seqE)
_ZN40_INTERNAL_eb767a82_4_k_cu_c7ed4271_415516thrust24THRUST_300001_SM_1000_NS3seqE:
	.zero		1
	.type		_ZN40_INTERNAL_eb767a82_4_k_cu_c7ed4271_415514cuda3std3__48in_placeE,@object
	.size		_ZN40_INTERNAL_eb767a82_4_k_cu_c7ed4271_415514cuda3std3__48in_placeE,(_ZN40_INTERNAL_eb767a82_4_k_cu_c7ed4271_415514cuda3std6ranges3__45__cpo4sizeE - _ZN40_INTERNAL_eb767a82_4_k_cu_c7ed4271_415514cuda3std3__48in_placeE)
_ZN40_INTERNAL_eb767a82_4_k_cu_c7ed4271_415514cuda3std3__48in_placeE:
	.zero		1
	.type		_ZN40_INTERNAL_eb767a82_4_k_cu_c7ed4271_415514cuda3std6ranges3__45__cpo4sizeE,@object
	.size		_ZN40_INTERNAL_eb767a82_4_k_cu_c7ed4271_415514cuda3std6ranges3__45__cpo4sizeE,(_ZN40_INTERNAL_eb767a82_4_k_cu_c7ed4271_415516thrust24THRUST_300001_SM_1000_NS12placeholders2_3E - _ZN40_INTERNAL_eb767a82_4_k_cu_c7ed4271_415514cuda3std6ranges3__45__cpo4sizeE)
_ZN40_INTERNAL_eb767a82_4_k_cu_c7ed4271_415514cuda3std6ranges3__45__cpo4sizeE:
	.zero		1
	.type		_ZN40_INTERNAL_eb767a82_4_k_cu_c7ed4271_415516thrust24THRUST_300001_SM_1000_NS12placeholders2_3E,@object
	.size		_ZN40_INTERNAL_eb767a82_4_k_cu_c7ed4271_415516thrust24THRUST_300001_SM_1000_NS12placeholders2_3E,(_ZN40_INTERNAL_eb767a82_4_k_cu_c7ed4271_415514cuda3std3__45__cpo6cbeginE - _ZN40_INTERNAL_eb767a82_4_k_cu_c7ed4271_415516thrust24THRUST_300001_SM_1000_NS12placeholders2_3E)
_ZN40_INTERNAL_eb767a82_4_k_cu_c7ed4271_415516thrust24THRUST_300001_SM_1000_NS12placeholders2_3E:
	.zero		1
	.type		_ZN40_INTERNAL_eb767a82_4_k_cu_c7ed4271_415514cuda3std3__45__cpo6cbeginE,@object
	.size		_ZN40_INTERNAL_eb767a82_4_k_cu_c7ed4271_415514cuda3std3__45__cpo6cbeginE,(_ZN40_INTERNAL_eb767a82_4_k_cu_c7ed4271_415514cuda3std6ranges3__45__cpo6cbeginE - _ZN40_INTERNAL_eb767a82_4_k_cu_c7ed4271_415514cuda3std3__45__cpo6cbeginE)
_ZN40_INTERNAL_eb767a82_4_k_cu_c7ed4271_415514cuda3std3__45__cpo6cbeginE:
	.zero		1
	.type		_ZN40_INTERNAL_eb767a82_4_k_cu_c7ed4271_415514cuda3std6ranges3__45__cpo6cbeginE,@object
	.size		_ZN40_INTERNAL_eb767a82_4_k_cu_c7ed4271_415514cuda3std6ranges3__45__cpo6cbeginE,(_ZN40_INTERNAL_eb767a82_4_k_cu_c7ed4271_415516thrust24THRUST_300001_SM_1000_NS12placeholders2_7E - _ZN40_INTERNAL_eb767a82_4_k_cu_c7ed4271_415514cuda3std6ranges3__45__cpo6cbeginE)
_ZN40_INTERNAL_eb767a82_4_k_cu_c7ed4271_415514cuda3std6ranges3__45__cpo6cbeginE:
	.zero		1
	.type		_ZN40_INTERNAL_eb767a82_4_k_cu_c7ed4271_415516thrust24THRUST_300001_SM_1000_NS12placeholders2_7E,@object
	.size		_ZN40_INTERNAL_eb767a82_4_k_cu_c7ed4271_415516thrust24THRUST_300001_SM_1000_NS12placeholders2_7E,(_ZN40_INTERNAL_eb767a82_4_k_cu_c7ed4271_415514cuda3std3__45__cpo7crbeginE - _ZN40_INTERNAL_eb767a82_4_k_cu_c7ed4271_415516thrust24THRUST_300001_SM_1000_NS12placeholders2_7E)
_ZN40_INTERNAL_eb767a82_4_k_cu_c7ed4271_415516thrust24THRUST_300001_SM_1000_NS12placeholders2_7E:
	.zero		1
	.type		_ZN40_INTERNAL_eb767a82_4_k_cu_c7ed4271_415514cuda3std3__45__cpo7crbeginE,@object
	.size		_ZN40_INTERNAL_eb767a82_4_k_cu_c7ed4271_415514cuda3std3__45__cpo7crbeginE,(_ZN40_INTERNAL_eb767a82_4_k_cu_c7ed4271_415514cuda3std6ranges3__45__cpo4nextE - _ZN40_INTERNAL_eb767a82_4_k_cu_c7ed4271_415514cuda3std3__45__cpo7crbeginE)
_ZN40_INTERNAL_eb767a82_4_k_cu_c7ed4271_415514cuda3std3__45__cpo7crbeginE:
	.zero		1
	.type		_ZN40_INTERNAL_eb767a82_4_k_cu_c7ed4271_415514cuda3std6ranges3__45__cpo4nextE,@object
	.size		_ZN40_INTERNAL_eb767a82_4_k_cu_c7ed4271_415514cuda3std6ranges3__45__cpo4nextE,(_ZN40_INTERNAL_eb767a82_4_k_cu_c7ed4271_415514cuda3std6ranges3__45__cpo4swapE - _ZN40_INTERNAL_eb767a82_4_k_cu_c7ed4271_415514cuda3std6ranges3__45__cpo4nextE)
_ZN40_INTERNAL_eb767a82_4_k_cu_c7ed4271_415514cuda3std6ranges3__45__cpo4nextE:
	.zero		1
	.type		_ZN40_INTERNAL_eb767a82_4_k_cu_c7ed4271_415514cuda3std6ranges3__45__cpo4swapE,@object
	.size		_ZN40_INTERNAL_eb767a82_4_k_cu_c7ed4271_415514cuda3std6ranges3__45__cpo4swapE,(_ZN40_INTERNAL_eb767a82_4_k_cu_c7ed4271_415516thrust24THRUST_300001_SM_1000_NS8cuda_cub10par_nosyncE - _ZN40_INTERNAL_eb767a82_4_k_cu_c7ed4271_415514cuda3std6ranges3__45__cpo4swapE)
_ZN40_INTERNAL_eb767a82_4_k_cu_c7ed4271_415514cuda3std6ranges3__45__cpo4swapE:
	.zero		1
	.type		_ZN40_INTERNAL_eb767a82_4_k_cu_c7ed4271_415516thrust24THRUST_300001_SM_1000_NS8cuda_cub10par_nosyncE,@object
	.size		_ZN40_INTERNAL_eb767a82_4_k_cu_c7ed4271_415516thrust24THRUST_300001_SM_1000_NS8cuda_cub10par_nosyncE,(_ZN40_INTERNAL_eb767a82_4_k_cu_c7ed4271_415516thrust24THRUST_300001_SM_1000_NS12placeholders2_9E - _ZN40_INTERNAL_eb767a82_4_k_cu_c7ed4271_415516thrust24THRUST_300001_SM_1000_NS8cuda_cub10par_nosyncE)
_ZN40_INTERNAL_eb767a82_4_k_cu_c7ed4271_415516thrust24THRUST_300001_SM_1000_NS8cuda_cub10par_nosyncE:
	.zero		1
	.type		_ZN40_INTERNAL_eb767a82_4_k_cu_c7ed4271_415516thrust24THRUST_300001_SM_1000_NS12placeholders2_9E,@object
	.size		_ZN40_INTERNAL_eb767a82_4_k_cu_c7ed4271_415516thrust24THRUST_300001_SM_1000_NS12placeholders2_9E,(_ZN40_INTERNAL_eb767a82_4_k_cu_c7ed4271_415514cuda3std3__442_GLOBAL__N__eb767a82_4_k_cu_c7ed4271_415516ignoreE - _ZN40_INTERNAL_eb767a82_4_k_cu_c7ed4271_415516thrust24THRUST_300001_SM_1000_NS12placeholders2_9E)
_ZN40_INTERNAL_eb767a82_4_k_cu_c7ed4271_415516thrust24THRUST_300001_SM_1000_NS12placeholders2_9E:
	.zero		1
	.type		_ZN40_INTERNAL_eb767a82_4_k_cu_c7ed4271_415514cuda3std3__442_GLOBAL__N__eb767a82_4_k_cu_c7ed4271_415516ignoreE,@object
	.size		_ZN40_INTERNAL_eb767a82_4_k_cu_c7ed4271_415514cuda3std3__442_GLOBAL__N__eb767a82_4_k_cu_c7ed4271_415516ignoreE,(_ZN40_INTERNAL_eb767a82_4_k_cu_c7ed4271_415514cuda3std6ranges3__45__cpo4dataE - _ZN40_INTERNAL_eb767a82_4_k_cu_c7ed4271_415514cuda3std3__442_GLOBAL__N__eb767a82_4_k_cu_c7ed4271_415516ignoreE)
_ZN40_INTERNAL_eb767a82_4_k_cu_c7ed4271_415514cuda3std3__442_GLOBAL__N__eb767a82_4_k_cu_c7ed4271_415516ignoreE:
	.zero		1
	.type		_ZN40_INTERNAL_eb767a82_4_k_cu_c7ed4271_415514cuda3std6ranges3__45__cpo4dataE,@object
	.size		_ZN40_INTERNAL_eb767a82_4_k_cu_c7ed4271_415514cuda3std6ranges3__45__cpo4dataE,(_ZN40_INTERNAL_eb767a82_4_k_cu_c7ed4271_415516thrust24THRUST_300001_SM_1000_NS12placeholders2_1E - _ZN40_INTERNAL_eb767a82_4_k_cu_c7ed4271_415514cuda3std6ranges3__45__cpo4dataE)
_ZN40_INTERNAL_eb767a82_4_k_cu_c7ed4271_415514cuda3std6ranges3__45__cpo4dataE:
	.zero		1
	.type		_ZN40_INTERNAL_eb767a82_4_k_cu_c7ed4271_415516thrust24THRUST_300001_SM_1000_NS12placeholders2_1E,@object
	.size		_ZN40_INTERNAL_eb767a82_4_k_cu_c7ed4271_415516thrust24THRUST_300001_SM_1000_NS12placeholders2_1E,(_ZN40_INTERNAL_eb767a82_4_k_cu_c7ed4271_415514cuda3std3__45__cpo5beginE - _ZN40_INTERNAL_eb767a82_4_k_cu_c7ed4271_415516thrust24THRUST_300001_SM_1000_NS12placeholders2_1E)
_ZN40_INTERNAL_eb767a82_4_k_cu_c7ed4271_415516thrust24THRUST_300001_SM_1000_NS12placeholders2_1E:
	.zero		1
	.type		_ZN40_INTERNAL_eb767a82_4_k_cu_c7ed4271_415514cuda3std3__45__cpo5beginE,@object
	.size		_ZN40_INTERNAL_eb767a82_4_k_cu_c7ed4271_415514cuda3std3__45__cpo5beginE,(_ZN40_INTERNAL_eb767a82_4_k_cu_c7ed4271_415514cuda3std6ranges3__45__cpo5beginE - _ZN40_INTERNAL_eb767a82_4_k_cu_c7ed4271_415514cuda3std3__45__cpo5beginE)
_ZN40_INTERNAL_eb767a82_4_k_cu_c7ed4271_415514cuda3std3__45__cpo5beginE:
	.zero		1
	.type		_ZN40_INTERNAL_eb767a82_4_k_cu_c7ed4271_415514cuda3std6ranges3__45__cpo5beginE,@object
	.size		_ZN40_INTERNAL_eb767a82_4_k_cu_c7ed4271_415514cuda3std6ranges3__45__cpo5beginE,(_ZN40_INTERNAL_eb767a82_4_k_cu_c7ed4271_415516thrust24THRUST_300001_SM_1000_NS12placeholders2_5E - _ZN40_INTERNAL_eb767a82_4_k_cu_c7ed4271_415514cuda3std6ranges3__45__cpo5beginE)
_ZN40_INTERNAL_eb767a82_4_k_cu_c7ed4271_415514cuda3std6ranges3__45__cpo5beginE:
	.zero		1
	.type		_ZN40_INTERNAL_eb767a82_4_k_cu_c7ed4271_415516thrust24THRUST_300001_SM_1000_NS12placeholders2_5E,@object
	.size		_ZN40_INTERNAL_eb767a82_4_k_cu_c7ed4271_415516thrust24THRUST_300001_SM_1000_NS12placeholders2_5E,(_ZN40_INTERNAL_eb767a82_4_k_cu_c7ed4271_415514cuda3std3__45__cpo6rbeginE - _ZN40_INTERNAL_eb767a82_4_k_cu_c7ed4271_415516thrust24THRUST_300001_SM_1000_NS12placeholders2_5E)
_ZN40_INTERNAL_eb767a82_4_k_cu_c7ed4271_415516thrust24THRUST_300001_SM_1000_NS12placeholders2_5E:
	.zero		1
	.type		_ZN40_INTERNAL_eb767a82_4_k_cu_c7ed4271_415514cuda3std3__45__cpo6rbeginE,@object
	.size		_ZN40_INTERNAL_eb767a82_4_k_cu_c7ed4271_415514cuda3std3__45__cpo6rbeginE,(_ZN40_INTERNAL_eb767a82_4_k_cu_c7ed4271_415514cuda3std6ranges3__45__cpo7advanceE - _ZN40_INTERNAL_eb767a82_4_k_cu_c7ed4271_415514cuda3std3__45__cpo6rbeginE)
_ZN40_INTERNAL_eb767a82_4_k_cu_c7ed4271_415514cuda3std3__45__cpo6rbeginE:
	.zero		1
	.type		_ZN40_INTERNAL_eb767a82_4_k_cu_c7ed4271_415514cuda3std6ranges3__45__cpo7advanceE,@object
	.size		_ZN40_INTERNAL_eb767a82_4_k_cu_c7ed4271_415514cuda3std6ranges3__45__cpo7advanceE,(_ZN40_INTERNAL_eb767a82_4_k_cu_c7ed4271_415514cuda3std3__47nulloptE - _ZN40_INTERNAL_eb767a82_4_k_cu_c7ed4271_415514cuda3std6ranges3__45__cpo7advanceE)
_ZN40_INTERNAL_eb767a82_4_k_cu_c7ed4271_415514cuda3std6ranges3__45__cpo7advanceE:
	.zero		1
	.type		_ZN40_INTERNAL_eb767a82_4_k_cu_c7ed4271_415514cuda3std3__47nulloptE,@object
	.size		_ZN40_INTERNAL_eb767a82_4_k_cu_c7ed4271_415514cuda3std3__47nulloptE,(_ZN40_INTERNAL_eb767a82_4_k_cu_c7ed4271_415514cuda3std6ranges3__45__cpo8distanceE - _ZN40_INTERNAL_eb767a82_4_k_cu_c7ed4271_415514cuda3std3__47nulloptE)
_ZN40_INTERNAL_eb767a82_4_k_cu_c7ed4271_415514cuda3std3__47nulloptE:
	.zero		1
	.type		_ZN40_INTERNAL_eb767a82_4_k_cu_c7ed4271_415514cuda3std6ranges3__45__cpo8distanceE,@object
	.size		_ZN40_INTERNAL_eb767a82_4_k_cu_c7ed4271_415514cuda3std6ranges3__45__cpo8distanceE,(_ZN40_INTERNAL_eb767a82_4_k_cu_c7ed4271_415516thrust24THRUST_300001_SM_1000_NS12placeholders3_10E - _ZN40_INTERNAL_eb767a82_4_k_cu_c7ed4271_415514cuda3std6ranges3__45__cpo8distanceE)
_ZN40_INTERNAL_eb767a82_4_k_cu_c7ed4271_415514cuda3std6ranges3__45__cpo8distanceE:
	.zero		1
	.type		_ZN40_INTERNAL_eb767a82_4_k_cu_c7ed4271_415516thrust24THRUST_300001_SM_1000_NS12placeholders3_10E,@object
	.size		_ZN40_INTERNAL_eb767a82_4_k_cu_c7ed4271_415516thrust24THRUST_300001_SM_1000_NS12placeholders3_10E,(_ZN40_INTERNAL_eb767a82_4_k_cu_c7ed4271_415514cuda3std3__419piecewise_constructE - _ZN40_INTERNAL_eb767a82_4_k_cu_c7ed4271_415516thrust24THRUST_300001_SM_1000_NS12placeholders3_10E)
_ZN40_INTERNAL_eb767a82_4_k_cu_c7ed4271_415516thrust24THRUST_300001_SM_1000_NS12placeholders3_10E:
	.zero		1
	.type		_ZN40_INTERNAL_eb767a82_4_k_cu_c7ed4271_415514cuda3std3__419piecewise_constructE,@object
	.size		_ZN40_INTERNAL_eb767a82_4_k_cu_c7ed4271_415514cuda3std3__419piecewise_constructE,(_ZN40_INTERNAL_eb767a82_4_k_cu_c7ed4271_415514cuda3std6ranges3__45__cpo5cdataE - _ZN40_INTERNAL_eb767a82_4_k_cu_c7ed4271_415514cuda3std3__419piecewise_constructE)
_ZN40_INTERNAL_eb767a82_4_k_cu_c7ed4271_415514cuda3std3__419piecewise_constructE:
	.zero		1
	.type		_ZN40_INTERNAL_eb767a82_4_k_cu_c7ed4271_415514cuda3std6ranges3__45__cpo5cdataE,@object
	.size		_ZN40_INTERNAL_eb767a82_4_k_cu_c7ed4271_415514cuda3std6ranges3__45__cpo5cdataE,(_ZN40_INTERNAL_eb767a82_4_k_cu_c7ed4271_415516thrust24THRUST_300001_SM_1000_NS12placeholders2_2E - _ZN40_INTERNAL_eb767a82_4_k_cu_c7ed4271_415514cuda3std6ranges3__45__cpo5cdataE)
_ZN40_INTERNAL_eb767a82_4_k_cu_c7ed4271_415514cuda3std6ranges3__45__cpo5cdataE:
	.zero		1
	.type		_ZN40_INTERNAL_eb767a82_4_k_cu_c7ed4271_415516thrust24THRUST_300001_SM_1000_NS12placeholders2_2E,@object
	.size		_ZN40_INTERNAL_eb767a82_4_k_cu_c7ed4271_415516thrust24THRUST_300001_SM_1000_NS12placeholders2_2E,(_ZN40_INTERNAL_eb767a82_4_k_cu_c7ed4271_415514cuda3std3__45__cpo3endE - _ZN40_INTERNAL_eb767a82_4_k_cu_c7ed4271_415516thrust24THRUST_300001_SM_1000_NS12placeholders2_2E)
_ZN40_INTERNAL_eb767a82_4_k_cu_c7ed4271_415516thrust24THRUST_300001_SM_1000_NS12placeholders2_2E:
	.zero		1
	.type		_ZN40_INTERNAL_eb767a82_4_k_cu_c7ed4271_415514cuda3std3__45__cpo3endE,@object
	.size		_ZN40_INTERNAL_eb767a82_4_k_cu_c7ed4271_415514cuda3std3__45__cpo3endE,(_ZN40_INTERNAL_eb767a82_4_k_cu_c7ed4271_415514cuda3std6ranges3__45__cpo3endE - _ZN40_INTERNAL_eb767a82_4_k_cu_c7ed4271_415514cuda3std3__45__cpo3endE)
_ZN40_INTERNAL_eb767a82_4_k_cu_c7ed4271_415514cuda3std3__45__cpo3endE:
	.zero		1
	.type		_ZN40_INTERNAL_eb767a82_4_k_cu_c7ed4271_415514cuda3std6ranges3__45__cpo3endE,@object
	.size		_ZN40_INTERNAL_eb767a82_4_k_cu_c7ed4271_415514cuda3std6ranges3__45__cpo3endE,(_ZN40_INTERNAL_eb767a82_4_k_cu_c7ed4271_415516thrust24THRUST_300001_SM_1000_NS12placeholders2_6E - _ZN40_INTERNAL_eb767a82_4_k_cu_c7ed4271_415514cuda3std6ranges3__45__cpo3endE)
_ZN40_INTERNAL_eb767a82_4_k_cu_c7ed4271_415514cuda3std6ranges3__45__cpo3endE:
	.zero		1
	.type		_ZN40_INTERNAL_eb767a82_4_k_cu_c7ed4271_415516thrust24THRUST_300001_SM_1000_NS12placeholders2_6E,@object
	.size		_ZN40_INTERNAL_eb767a82_4_k_cu_c7ed4271_415516thrust24THRUST_300001_SM_1000_NS12placeholders2_6E,(_ZN40_INTERNAL_eb767a82_4_k_cu_c7ed4271_415514cuda3std3__45__cpo4rendE - _ZN40_INTERNAL_eb767a82_4_k_cu_c7ed4271_415516thrust24THRUST_300001_SM_1000_NS12placeholders2_6E)
_ZN40_INTERNAL_eb767a82_4_k_cu_c7ed4271_415516thrust24THRUST_300001_SM_1000_NS12placeholders2_6E:
	.zero		1
	.type		_ZN40_INTERNAL_eb767a82_4_k_cu_c7ed4271_415514cuda3std3__45__cpo4rendE,@object
	.size		_ZN40_INTERNAL_eb767a82_4_k_cu_c7ed4271_415514cuda3std3__45__cpo4rendE,(_ZN40_INTERNAL_eb767a82_4_k_cu_c7ed4271_415514cuda3std6ranges3__45__cpo9iter_swapE - _ZN40_INTERNAL_eb767a82_4_k_cu_c7ed4271_415514cuda3std3__45__cpo4rendE)
_ZN40_INTERNAL_eb767a82_4_k_cu_c7ed4271_415514cuda3std3__45__cpo4rendE:
	.zero		1
	.type		_ZN40_INTERNAL_eb767a82_4_k_cu_c7ed4271_415514cuda3std6ranges3__45__cpo9iter_swapE,@object
	.size		_ZN40_INTERNAL_eb767a82_4_k_cu_c7ed4271_415514cuda3std6ranges3__45__cpo9iter_swapE,(_ZN40_INTERNAL_eb767a82_4_k_cu_c7ed4271_415514cuda3std3__48unexpectE - _ZN40_INTERNAL_eb767a82_4_k_cu_c7ed4271_415514cuda3std6ranges3__45__cpo9iter_swapE)
_ZN40_INTERNAL_eb767a82_4_k_cu_c7ed4271_415514cuda3std6ranges3__45__cpo9iter_swapE:
	.zero		1
	.type		_ZN40_INTERNAL_eb767a82_4_k_cu_c7ed4271_415514cuda3std3__48unexpectE,@object
	.size		_ZN40_INTERNAL_eb767a82_4_k_cu_c7ed4271_415514cuda3std3__48unexpectE,(_ZN40_INTERNAL_eb767a82_4_k_cu_c7ed4271_415516thrust24THRUST_300001_SM_1000_NS8cuda_cub3parE - _ZN40_INTERNAL_eb767a82_4_k_cu_c7ed4271_415514cuda3std3__48unexpectE)
_ZN40_INTERNAL_eb767a82_4_k_cu_c7ed4271_415514cuda3std3__48unexpectE:
	.zero		1
	.type		_ZN40_INTERNAL_eb767a82_4_k_cu_c7ed4271_415516thrust24THRUST_300001_SM_1000_NS8cuda_cub3parE,@object
	.size		_ZN40_INTERNAL_eb767a82_4_k_cu_c7ed4271_415516thrust24THRUST_300001_SM_1000_NS8cuda_cub3parE,(_ZN40_INTERNAL_eb767a82_4_k_cu_c7ed4271_415516thrust24THRUST_300001_SM_1000_NS12placeholders2_4E - _ZN40_INTERNAL_eb767a82_4_k_cu_c7ed4271_415516thrust24THRUST_300001_SM_1000_NS8cuda_cub3parE)
_ZN40_INTERNAL_eb767a82_4_k_cu_c7ed4271_415516thrust24THRUST_300001_SM_1000_NS8cuda_cub3parE:
	.zero		1
	.type		_ZN40_INTERNAL_eb767a82_4_k_cu_c7ed4271_415516thrust24THRUST_300001_SM_1000_NS12placeholders2_4E,@object
	.size		_ZN40_INTERNAL_eb767a82_4_k_cu_c7ed4271_415516thrust24THRUST_300001_SM_1000_NS12placeholders2_4E,(_ZN40_INTERNAL_eb767a82_4_k_cu_c7ed4271_415514cuda3std3__45__cpo4cendE - _ZN40_INTERNAL_eb767a82_4_k_cu_c7ed4271_415516thrust24THRUST_300001_SM_1000_NS12placeholders2_4E)
_ZN40_INTERNAL_eb767a82_4_k_cu_c7ed4271_415516thrust24THRUST_300001_SM_1000_NS12placeholders2_4E:
	.zero		1
	.type		_ZN40_INTERNAL_eb767a82_4_k_cu_c7ed4271_415514cuda3std3__45__cpo4cendE,@object
	.size		_ZN40_INTERNAL_eb767a82_4_k_cu_c7ed4271_415514cuda3std3__45__cpo4cendE,(_ZN40_INTERNAL_eb767a82_4_k_cu_c7ed4271_415514cuda3std6ranges3__45__cpo4cendE - _ZN40_INTERNAL_eb767a82_4_k_cu_c7ed4271_415514cuda3std3__45__cpo4cendE)
_ZN40_INTERNAL_eb767a82_4_k_cu_c7ed4271_415514cuda3std3__45__cpo4cendE:
	.zero		1
	.type		_ZN40_INTERNAL_eb767a82_4_k_cu_c7ed4271_415514cuda3std6ranges3__45__cpo4cendE,@object
	.size		_ZN40_INTERNAL_eb767a82_4_k_cu_c7ed4271_415514cuda3std6ranges3__45__cpo4cendE,(_ZN40_INTERNAL_eb767a82_4_k_cu_c7ed4271_415514cuda3std3__420unreachable_sentinelE - _ZN40_INTERNAL_eb767a82_4_k_cu_c7ed4271_415514cuda3std6ranges3__45__cpo4cendE)
_ZN40_INTERNAL_eb767a82_4_k_cu_c7ed4271_415514cuda3std6ranges3__45__cpo4cendE:
	.zero		1
	.type		_ZN40_INTERNAL_eb767a82_4_k_cu_c7ed4271_415514cuda3std3__420unreachable_sentinelE,@object
	.size		_ZN40_INTERNAL_eb767a82_4_k_cu_c7ed4271_415514cuda3std3__420unreachable_sentinelE,(_ZN40_INTERNAL_eb767a82_4_k_cu_c7ed4271_415514cuda3std6ranges3__45__cpo5ssizeE - _ZN40_INTERNAL_eb767a82_4_k_cu_c7ed4271_415514cuda3std3__420unreachable_sentinelE)
_ZN40_INTERNAL_eb767a82_4_k_cu_c7ed4271_415514cuda3std3__420unreachable_sentinelE:
	.zero		1
	.type		_ZN40_INTERNAL_eb767a82_4_k_cu_c7ed4271_415514cuda3std6ranges3__45__cpo5ssizeE,@object
	.size		_ZN40_INTERNAL_eb767a82_4_k_cu_c7ed4271_415514cuda3std6ranges3__45__cpo5ssizeE,(_ZN40_INTERNAL_eb767a82_4_k_cu_c7ed4271_415516thrust24THRUST_300001_SM_1000_NS12placeholders2_8E - _ZN40_INTERNAL_eb767a82_4_k_cu_c7ed4271_415514cuda3std6ranges3__45__cpo5ssizeE)
_ZN40_INTERNAL_eb767a82_4_k_cu_c7ed4271_415514cuda3std6ranges3__45__cpo5ssizeE:
	.zero		1
	.type		_ZN40_INTERNAL_eb767a82_4_k_cu_c7ed4271_415516thrust24THRUST_300001_SM_1000_NS12placeholders2_8E,@object
	.size		_ZN40_INTERNAL_eb767a82_4_k_cu_c7ed4271_415516thrust24THRUST_300001_SM_1000_NS12placeholders2_8E,(_ZN40_INTERNAL_eb767a82_4_k_cu_c7ed4271_415514cuda3std3__45__cpo5crendE - _ZN40_INTERNAL_eb767a82_4_k_cu_c7ed4271_415516thrust24THRUST_300001_SM_1000_NS12placeholders2_8E)
_ZN40_INTERNAL_eb767a82_4_k_cu_c7ed4271_415516thrust24THRUST_300001_SM_1000_NS12placeholders2_8E:
	.zero		1
	.type		_ZN40_INTERNAL_eb767a82_4_k_cu_c7ed4271_415514cuda3std3__45__cpo5crendE,@object
	.size		_ZN40_INTERNAL_eb767a82_4_k_cu_c7ed4271_415514cuda3std3__45__cpo5crendE,(_ZN40_INTERNAL_eb767a82_4_k_cu_c7ed4271_415514cuda3std6ranges3__45__cpo4prevE - _ZN40_INTERNAL_eb767a82_4_k_cu_c7ed4271_415514cuda3std3__45__cpo5crendE)
_ZN40_INTERNAL_eb767a82_4_k_cu_c7ed4271_415514cuda3std3__45__cpo5crendE:
	.zero		1
	.type		_ZN40_INTERNAL_eb767a82_4_k_cu_c7ed4271_415514cuda3std6ranges3__45__cpo4prevE,@object
	.size		_ZN40_INTERNAL_eb767a82_4_k_cu_c7ed4271_415514cuda3std6ranges3__45__cpo4prevE,(_ZN40_INTERNAL_eb767a82_4_k_cu_c7ed4271_415514cuda3std6ranges3__45__cpo9iter_moveE - _ZN40_INTERNAL_eb767a82_4_k_cu_c7ed4271_415514cuda3std6ranges3__45__cpo4prevE)
_ZN40_INTERNAL_eb767a82_4_k_cu_c7ed4271_415514cuda3std6ranges3__45__cpo4prevE:
	.zero		1
	.type		_ZN40_INTERNAL_eb767a82_4_k_cu_c7ed4271_415514cuda3std6ranges3__45__cpo9iter_moveE,@object
	.size		_ZN40_INTERNAL_eb767a82_4_k_cu_c7ed4271_415514cuda3std6ranges3__45__cpo9iter_moveE,(_ZN40_INTERNAL_eb767a82_4_k_cu_c7ed4271_415516thrust24THRUST_300001_SM_1000_NS6system6detail10sequential3seqE - _ZN40_INTERNAL_eb767a82_4_k_cu_c7ed4271_415514cuda3std6ranges3__45__cpo9iter_moveE)
_ZN40_INTERNAL_eb767a82_4_k_cu_c7ed4271_415514cuda3std6ranges3__45__cpo9iter_moveE:
	.zero		1
	.type		_ZN40_INTERNAL_eb767a82_4_k_cu_c7ed4271_415516thrust24THRUST_300001_SM_1000_NS6system6detail10sequential3seqE,@object
	.size		_ZN40_INTERNAL_eb767a82_4_k_cu_c7ed4271_415516thrust24THRUST_300001_SM_1000_NS6system6detail10sequential3seqE,(.L_31 - _ZN40_INTERNAL_eb767a82_4_k_cu_c7ed4271_415516thrust24THRUST_300001_SM_1000_NS6system6detail10sequential3seqE)
_ZN40_INTERNAL_eb767a82_4_k_cu_c7ed4271_415516thrust24THRUST_300001_SM_1000_NS6system6detail10sequential3seqE:
	.zero		1
.L_31:


//--------------------- .nv.constant0._ZN3cub18CUB_300001_SM_10006detail11EmptyKernelIvEEvv --------------------------
	.section	.nv.constant0._ZN3cub18CUB_300001_SM_10006detail11EmptyKernelIvEEvv,"a",@progbits
	.sectionflags	@""
	.align	4
.nv.constant0._ZN3cub18CUB_300001_SM_10006detail11EmptyKernelIvEEvv:
	.zero		896


//--------------------- SYMBOLS --------------------------

	.type		.nv.reservedSmem.offset0,@object
	.size		.nv.reservedSmem.offset0,0x4
